//
// Generated by NVIDIA NVVM Compiler
//
// Compiler Build ID: CL-36424714
// Cuda compilation tools, release 13.0, V13.0.88
// Based on NVVM 20.0.0
//

.version 9.0
.target sm_100
.address_size 64

	// .globl	shift

.visible .entry shift(
	.param .u64 .ptr .align 1 shift_param_0,
	.param .u32 shift_param_1,
	.param .u32 shift_param_2,
	.param .u32 shift_param_3,
	.param .u32 shift_param_4
)
{
	.reg .pred 	%p<8>;
	.reg .b32 	%r<58>;
	.reg .b32 	%f<2>;
	.reg .b64 	%rd<7>;

	ld.param.u64 	%rd1, [shift_param_0];
	ld.param.u32 	%r17, [shift_param_1];
	ld.param.u32 	%r14, [shift_param_2];
	ld.param.u32 	%r15, [shift_param_3];
	ld.param.u32 	%r16, [shift_param_4];
	mov.u32 	%r18, %ntid.x;
	mov.u32 	%r19, %ctaid.x;
	mov.u32 	%r20, %tid.x;
	mad.lo.s32 	%r1, %r18, %r19, %r20;
	shr.u32 	%r21, %r17, 31;
	add.s32 	%r22, %r17, %r21;
	shr.s32 	%r2, %r22, 1;
	div.s32 	%r23, %r1, %r14;
	div.s32 	%r24, %r23, %r15;
	setp.ge.s32 	%p1, %r24, %r2;
	@%p1 bra 	$L__BB0_8;
	div.s32 	%r40, %r1, %r15;
	rem.s32 	%r41, %r40, %r15;
	setp.ge.s32 	%p5, %r41, %r2;
	@%p5 bra 	$L__BB0_5;
	rem.s32 	%r49, %r1, %r15;
	setp.ge.s32 	%p7, %r49, %r2;
	@%p7 bra 	$L__BB0_4;
	add.s32 	%r52, %r2, %r1;
	mul.lo.s32 	%r53, %r15, %r2;
	add.s32 	%r56, %r52, %r53;
	mul.lo.s32 	%r57, %r53, %r14;
	bra.uni 	$L__BB0_15;
$L__BB0_4:
	mad.lo.s32 	%r50, %r15, %r14, %r15;
	sub.s32 	%r51, %r1, %r2;
	mad.lo.s32 	%r56, %r50, %r2, %r51;
	mov.u32 	%r57, %r16;
	bra.uni 	$L__BB0_15;
$L__BB0_5:
	rem.s32 	%r42, %r1, %r15;
	setp.ge.s32 	%p6, %r42, %r2;
	@%p6 bra 	$L__BB0_7;
	add.s32 	%r46, %r14, -1;
	mul.lo.s32 	%r47, %r46, %r2;
	add.s32 	%r48, %r2, %r1;
	mad.lo.s32 	%r56, %r47, %r15, %r48;
	mov.u32 	%r57, %r16;
	bra.uni 	$L__BB0_15;
$L__BB0_7:
	add.s32 	%r43, %r14, -1;
	mul.lo.s32 	%r44, %r43, %r2;
	sub.s32 	%r45, %r1, %r2;
	mad.lo.s32 	%r56, %r44, %r15, %r45;
	mov.u32 	%r57, %r16;
	bra.uni 	$L__BB0_15;
$L__BB0_8:
	div.s32 	%r25, %r1, %r15;
	rem.s32 	%r26, %r25, %r15;
	setp.ge.s32 	%p2, %r26, %r2;
	@%p2 bra 	$L__BB0_12;
	rem.s32 	%r33, %r1, %r15;
	setp.ge.s32 	%p4, %r33, %r2;
	@%p4 bra 	$L__BB0_11;
	sub.s32 	%r37, 1, %r14;
	mul.lo.s32 	%r38, %r15, %r37;
	add.s32 	%r39, %r2, %r1;
	mad.lo.s32 	%r56, %r38, %r2, %r39;
	mov.u32 	%r57, %r16;
	bra.uni 	$L__BB0_15;
$L__BB0_11:
	sub.s32 	%r34, 1, %r14;
	mul.lo.s32 	%r35, %r15, %r34;
	sub.s32 	%r36, %r1, %r2;
	mad.lo.s32 	%r56, %r35, %r2, %r36;
	mov.u32 	%r57, %r16;
	bra.uni 	$L__BB0_15;
$L__BB0_12:
	rem.s32 	%r27, %r1, %r15;
	setp.ge.s32 	%p3, %r27, %r2;
	@%p3 bra 	$L__BB0_14;
	mad.lo.s32 	%r30, %r2, %r14, %r2;
	mul.lo.s32 	%r31, %r30, %r15;
	add.s32 	%r32, %r2, %r1;
	sub.s32 	%r56, %r32, %r31;
	mov.u32 	%r57, %r16;
	bra.uni 	$L__BB0_15;
$L__BB0_14:
	mad.lo.s32 	%r28, %r15, %r14, %r15;
	mad.lo.s32 	%r29, %r28, %r2, %r2;
	sub.s32 	%r56, %r1, %r29;
	mov.u32 	%r57, %r16;
$L__BB0_15:
	cvta.to.global.u64 	%rd2, %rd1;
	add.s32 	%r54, %r57, %r56;
	rem.s32 	%r55, %r54, %r16;
	mul.wide.s32 	%rd3, %r55, 4;
	add.s64 	%rd4, %rd2, %rd3;
	ld.global.f32 	%f1, [%rd4];
	mul.wide.s32 	%rd5, %r1, 4;
	add.s64 	%rd6, %rd2, %rd5;
	st.global.f32 	[%rd6], %f1;
	ret;

}


// ===== COMPILED SASS (sm_100) =====

	.target	sm_100

	.elftype	@"ET_EXEC"


//--------------------- .note.nv.tkinfo           --------------------------
	.section	.note.nv.tkinfo,"",@"SHT_NOTE"
	.sectionflags	@"SHF_NOTE_NV_TKINFO"
	.tkinfo
        /*0018*/ 	.word	0x00000002
        /*0030*/ 	.string	""
        /*0030*/ 	.string	"ptxas"
        /*0030*/ 	.string	"Cuda compilation tools, release 13.0, V13.0.88"
        /*0030*/ 	.string	"Build cuda_13.0.r13.0/compiler.36424714_0"
        /*0030*/ 	.string	"-arch sm_100 -m 64 "



//--------------------- .note.nv.cuinfo           --------------------------
	.section	.note.nv.cuinfo,"",@"SHT_NOTE"
	.sectionflags	@"SHF_NOTE_NV_CUINFO"
        /*0018*/ 	.short	0x0002
        /*001a*/ 	.short	0x0064
        /*001c*/ 	.short	0x0082
	.zero		2


//--------------------- .nv.info                  --------------------------
	.section	.nv.info,"",@"SHT_CUDA_INFO"
	.align	4


	//----- nvinfo : EIATTR_REGCOUNT
	.align		4
        /*0000*/ 	.byte	0x04, 0x2f
        /*0002*/ 	.short	(.L_1 - .L_0)
	.align		4
.L_0:
        /*0004*/ 	.word	index@(shift)
        /*0008*/ 	.word	0x00000010


	//----- nvinfo : EIATTR_FRAME_SIZE
	.align		4
.L_1:
        /*000c*/ 	.byte	0x04, 0x11
        /*000e*/ 	.short	(.L_3 - .L_2)
	.align		4
.L_2:
        /*0010*/ 	.word	index@(shift)
        /*0014*/ 	.word	0x00000000


	//----- nvinfo : EIATTR_MIN_STACK_SIZE
	.align		4
.L_3:
        /*0018*/ 	.byte	0x04, 0x12
        /*001a*/ 	.short	(.L_5 - .L_4)
	.align		4
.L_4:
        /*001c*/ 	.word	index@(shift)
        /*0020*/ 	.word	0x00000000
.L_5:


//--------------------- .nv.compat                --------------------------
	.section	.nv.compat,"",@"SHT_CUDA_COMPAT_INFO"
	.align	4
        /*0000*/ 	.byte	0x02, 0x09, 0x00, 0x00, 0x02, 0x02, 0x01, 0x00, 0x02, 0x05, 0x05, 0x00, 0x03, 0x07, 0x01, 0x01
        /*0010*/ 	.byte	0x02, 0x03, 0x00, 0x00, 0x02, 0x06, 0x01, 0x00, 0x04, 0x0b, 0x08, 0x00, 0x09, 0x00, 0x00, 0x00
        /*0020*/ 	.byte	0x00, 0x00, 0x00, 0x00


//--------------------- .nv.info.shift            --------------------------
	.section	.nv.info.shift,"",@"SHT_CUDA_INFO"
	.sectionflags	@""
	.align	4


	//----- nvinfo : EIATTR_CUDA_API_VERSION
	.align		4
        /*0000*/ 	.byte	0x04, 0x37
        /*0002*/ 	.short	(.L_7 - .L_6)
.L_6:
        /*0004*/ 	.word	0x00000082


	//----- nvinfo : EIATTR_KPARAM_INFO
	.align		4
.L_7:
        /*0008*/ 	.byte	0x04, 0x17
        /*000a*/ 	.short	(.L_9 - .L_8)
.L_8:
        /*000c*/ 	.word	0x00000000
        /*0010*/ 	.short	0x0004
        /*0012*/ 	.short	0x0014
        /*0014*/ 	.byte	0x00, 0xf0, 0x11, 0x00


	//----- nvinfo : EIATTR_KPARAM_INFO
	.align		4
.L_9:
        /*0018*/ 	.byte	0x04, 0x17
        /*001a*/ 	.short	(.L_11 - .L_10)
.L_10:
        /*001c*/ 	.word	0x00000000
        /*0020*/ 	.short	0x0003
        /*0022*/ 	.short	0x0010
        /*0024*/ 	.byte	0x00, 0xf0, 0x11, 0x00


	//----- nvinfo : EIATTR_KPARAM_INFO
	.align		4
.L_11:
        /*0028*/ 	.byte	0x04, 0x17
        /*002a*/ 	.short	(.L_13 - .L_12)
.L_12:
        /*002c*/ 	.word	0x00000000
        /*0030*/ 	.short	0x0002
        /*0032*/ 	.short	0x000c
        /*0034*/ 	.byte	0x00, 0xf0, 0x11, 0x00


	//----- nvinfo : EIATTR_KPARAM_INFO
	.align		4
.L_13:
        /*0038*/ 	.byte	0x04, 0x17
        /*003a*/ 	.short	(.L_15 - .L_14)
.L_14:
        /*003c*/ 	.word	0x00000000
        /*0040*/ 	.short	0x0001
        /*0042*/ 	.short	0x0008
        /*0044*/ 	.byte	0x00, 0xf0, 0x11, 0x00


	//----- nvinfo : EIATTR_KPARAM_INFO
	.align		4
.L_15:
        /*0048*/ 	.byte	0x04, 0x17
        /*004a*/ 	.short	(.L_17 - .L_16)
.L_16:
        /*004c*/ 	.word	0x00000000
        /*0050*/ 	.short	0x0000
        /*0052*/ 	.short	0x0000
        /*0054*/ 	.byte	0x00, 0xf5, 0x21, 0x00


	//----- nvinfo : EIATTR_SPARSE_MMA_MASK
	.align		4
.L_17:
        /*0058*/ 	.byte	0x03, 0x50
        /*005a*/ 	.short	0x0000


	//----- nvinfo : EIATTR_MAXREG_COUNT
	.align		4
        /*005c*/ 	.byte	0x03, 0x1b
        /*005e*/ 	.short	0x00ff


	//----- nvinfo : EIATTR_MERCURY_ISA_VERSION
	.align		4
        /*0060*/ 	.byte	0x03, 0x5f
        /*0062*/ 	.short	0x0101


	//----- nvinfo : EIATTR_VRC_CTA_INIT_COUNT
	.align		4
        /*0064*/ 	.byte	0x02, 0x4a
	.zero		1
	.zero		1


	//----- nvinfo : EIATTR_EXIT_INSTR_OFFSETS
	.align		4
        /*0068*/ 	.byte	0x04, 0x1c
        /*006a*/ 	.short	(.L_19 - .L_18)


	//   ....[0]....
.L_18:
        /*006c*/ 	.word	0x00000d50


	//----- nvinfo : EIATTR_CRS_STACK_SIZE
	.align		4
.L_19:
        /*0070*/ 	.byte	0x04, 0x1e
        /*0072*/ 	.short	(.L_21 - .L_20)
.L_20:
        /*0074*/ 	.word	0x00000000


	//----- nvinfo : EIATTR_CBANK_PARAM_SIZE
	.align		4
.L_21:
        /*0078*/ 	.byte	0x03, 0x19
        /*007a*/ 	.short	0x0018


	//----- nvinfo : EIATTR_PARAM_CBANK
	.align		4
        /*007c*/ 	.byte	0x04, 0x0a
        /*007e*/ 	.short	(.L_23 - .L_22)
	.align		4
.L_22:
        /*0080*/ 	.word	index@(.nv.constant0.shift)
        /*0084*/ 	.short	0x0380
        /*0086*/ 	.short	0x0018


	//----- nvinfo : EIATTR_SW_WAR
	.align		4
.L_23:
        /*0088*/ 	.byte	0x04, 0x36
        /*008a*/ 	.short	(.L_25 - .L_24)
.L_24:
        /*008c*/ 	.word	0x00000008
.L_25:


//--------------------- .nv.callgraph             --------------------------
	.section	.nv.callgraph,"",@"SHT_CUDA_CALLGRAPH"
	.align	4
	.sectionentsize	8
	.align		4
        /*0000*/ 	.word	0x00000000
	.align		4
        /*0004*/ 	.word	0xffffffff
	.align		4
        /*0008*/ 	.word	0x00000000
	.align		4
        /*000c*/ 	.word	0xfffffffe
	.align		4
        /*0010*/ 	.word	0x00000000
	.align		4
        /*0014*/ 	.word	0xfffffffd
	.align		4
        /*0018*/ 	.word	0x00000000
	.align		4
        /*001c*/ 	.word	0xfffffffc


//--------------------- .text.shift               --------------------------
	.section	.text.shift,"ax",@progbits
	.align	128
        .global         shift
        .type           shift,@function
        .size           shift,(.L_x_6 - shift)
        .other          shift,@"STO_CUDA_ENTRY STV_DEFAULT"
shift:
.text.shift:
[----:B------:R-:W-:Y:S08]  /*0000*/  LDC R1, c[0x0][0x37c] ;  /* 0x0000df00ff017b82 */ /* 0x000ff00000000800 */
[----:B------:R-:W0:Y:S01]  /*0010*/  LDC R3, c[0x0][0x38c] ;  /* 0x0000e300ff037b82 */ /* 0x000e220000000800 */
[----:B------:R-:W1:Y:S01]  /*0020*/  S2R R0, SR_CTAID.X ;  /* 0x0000000000007919 */ /* 0x000e620000002500 */
[----:B------:R-:W1:Y:S01]  /*0030*/  LDCU UR4, c[0x0][0x360] ;  /* 0x00006c00ff0477ac */ /* 0x000e620008000800 */
[----:B------:R-:W-:Y:S01]  /*0040*/  BSSY.RECONVERGENT B0, `(.L_x_0) ;  /* 0x00000b3000007945 */ /* 0x000fe20003800200 */
[----:B------:R-:W1:Y:S04]  /*0050*/  S2R R5, SR_TID.X ;  /* 0x0000000000057919 */ /* 0x000e680000002100 */
[----:B------:R-:W2:Y:S01]  /*0060*/  LDC R2, c[0x0][0x390] ;  /* 0x0000e400ff027b82 */ /* 0x000ea20000000800 */
[----:B0-----:R-:W-:-:S04]  /*0070*/  IABS R11, R3 ;  /* 0x00000003000b7213 */ /* 0x001fc80000000000 */
[----:B------:R-:W0:Y:S01]  /*0080*/  I2F.RP R4, R11 ;  /* 0x0000000b00047306 */ /* 0x000e220000209400 */
[----:B-1----:R-:W-:-:S05]  /*0090*/  IMAD R0, R0, UR4, R5 ;  /* 0x0000000400007c24 */ /* 0x002fca000f8e0205 */
[----:B------:R-:W-:Y:S02]  /*00a0*/  IABS R9, R0 ;  /* 0x0000000000097213 */ /* 0x000fe40000000000 */
[----:B0-----:R-:W0:Y:S02]  /*00b0*/  MUFU.RCP R4, R4 ;  /* 0x0000000400047308 */ /* 0x001e240000001000 */
[----:B0-----:R-:W-:Y:S01]  /*00c0*/  VIADD R6, R4, 0xffffffe ;  /* 0x0ffffffe04067836 */ /* 0x001fe20000000000 */
[----:B--2---:R-:W-:-:S05]  /*00d0*/  IABS R4, R2 ;  /* 0x0000000200047213 */ /* 0x004fca0000000000 */
[----:B------:R0:W1:Y:S02]  /*00e0*/  F2I.FTZ.U32.TRUNC.NTZ R7, R6 ;  /* 0x0000000600077305 */ /* 0x000064000021f000 */
[----:B0-----:R-:W-:Y:S02]  /*00f0*/  IMAD.MOV.U32 R6, RZ, RZ, RZ ;  /* 0x000000ffff067224 */ /* 0x001fe400078e00ff */
[----:B-1----:R-:W-:-:S04]  /*0100*/  IMAD.MOV R8, RZ, RZ, -R7 ;  /* 0x000000ffff087224 */ /* 0x002fc800078e0a07 */
[----:B------:R-:W-:-:S04]  /*0110*/  IMAD R5, R8, R11, RZ ;  /* 0x0000000b08057224 */ /* 0x000fc800078e02ff */
[----:B------:R-:W-:Y:S01]  /*0120*/  IMAD.HI.U32 R8, R7, R5, R6 ;  /* 0x0000000507087227 */ /* 0x000fe200078e0006 */
[----:B------:R-:W-:Y:S01]  /*0130*/  MOV R5, R9 ;  /* 0x0000000900057202 */ /* 0x000fe20000000f00 */
[----:B------:R-:W0:Y:S04]  /*0140*/  I2F.RP R7, R4 ;  /* 0x0000000400077306 */ /* 0x000e280000209400 */
[----:B------:R-:W-:-:S04]  /*0150*/  IMAD.HI.U32 R8, R8, R5, RZ ;  /* 0x0000000508087227 */ /* 0x000fc800078e00ff */
[----:B------:R-:W-:-:S04]  /*0160*/  IMAD.MOV R6, RZ, RZ, -R8 ;  /* 0x000000ffff067224 */ /* 0x000fc800078e0a08 */
[C---:B------:R-:W-:Y:S01]  /*0170*/  IMAD R6, R11.reuse, R6, R5 ;  /* 0x000000060b067224 */ /* 0x040fe200078e0205 */
[----:B0-----:R-:W0:Y:S04]  /*0180*/  MUFU.RCP R7, R7 ;  /* 0x0000000700077308 */ /* 0x001e280000001000 */
[----:B------:R-:W-:-:S13]  /*0190*/  ISETP.GT.U32.AND P1, PT, R11, R6, PT ;  /* 0x000000060b00720c */ /* 0x000fda0003f24070 */
[----:B------:R-:W-:Y:S01]  /*01a0*/  @!P1 IMAD.IADD R6, R6, 0x1, -R11 ;  /* 0x0000000106069824 */ /* 0x000fe200078e0a0b */
[----:B------:R-:W-:Y:S01]  /*01b0*/  @!P1 IADD3 R8, PT, PT, R8, 0x1, RZ ;  /* 0x0000000108089810 */ /* 0x000fe20007ffe0ff */
[----:B0-----:R-:W-:Y:S01]  /*01c0*/  VIADD R9, R7, 0xffffffe ;  /* 0x0ffffffe07097836 */ /* 0x001fe20000000000 */
[----:B------:R-:W-:Y:S02]  /*01d0*/  ISETP.NE.AND P1, PT, R3, RZ, PT ;  /* 0x000000ff0300720c */ /* 0x000fe40003f25270 */
[----:B------:R-:W-:Y:S02]  /*01e0*/  ISETP.GE.U32.AND P0, PT, R6, R11, PT ;  /* 0x0000000b0600720c */ /* 0x000fe40003f06070 */
[----:B------:R-:W-:Y:S01]  /*01f0*/  LOP3.LUT R6, R0, R3, RZ, 0x3c, !PT ;  /* 0x0000000300067212 */ /* 0x000fe200078e3cff */
[----:B------:R-:W0:Y:S03]  /*0200*/  F2I.FTZ.U32.TRUNC.NTZ R9, R9 ;  /* 0x0000000900097305 */ /* 0x000e26000021f000 */
[----:B------:R-:W-:-:S07]  /*0210*/  ISETP.GE.AND P2, PT, R6, RZ, PT ;  /* 0x000000ff0600720c */ /* 0x000fce0003f46270 */
[----:B------:R-:W-:-:S04]  /*0220*/  @P0 VIADD R8, R8, 0x1 ;  /* 0x0000000108080836 */ /* 0x000fc80000000000 */
[----:B------:R-:W-:Y:S01]  /*0230*/  IMAD.MOV.U32 R7, RZ, RZ, R8 ;  /* 0x000000ffff077224 */ /* 0x000fe200078e0008 */
[----:B0-----:R-:W-:Y:S01]  /*0240*/  IADD3 R11, PT, PT, RZ, -R9, RZ ;  /* 0x80000009ff0b7210 */ /* 0x001fe20007ffe0ff */
[----:B------:R-:W-:Y:S02]  /*0250*/  IMAD.MOV.U32 R8, RZ, RZ, RZ ;  /* 0x000000ffff087224 */ /* 0x000fe400078e00ff */
[----:B------:R-:W-:Y:S01]  /*0260*/  @!P2 IMAD.MOV R7, RZ, RZ, -R7 ;  /* 0x000000ffff07a224 */ /* 0x000fe200078e0a07 */
[----:B------:R-:W-:Y:S01]  /*0270*/  @!P1 LOP3.LUT R7, RZ, R3, RZ, 0x33, !PT ;  /* 0x00000003ff079212 */ /* 0x000fe200078e33ff */
[----:B------:R-:W-:-:S03]  /*0280*/  IMAD R11, R11, R4, RZ ;  /* 0x000000040b0b7224 */ /* 0x000fc600078e02ff */
[----:B------:R-:W-:Y:S01]  /*0290*/  IABS R6, R7 ;  /* 0x0000000700067213 */ /* 0x000fe20000000000 */
[----:B------:R-:W-:Y:S01]  /*02a0*/  IMAD.HI.U32 R8, R9, R11, R8 ;  /* 0x0000000b09087227 */ /* 0x000fe200078e0008 */
[----:B------:R-:W-:Y:S02]  /*02b0*/  LOP3.LUT R7, R7, R2, RZ, 0x3c, !PT ;  /* 0x0000000207077212 */ /* 0x000fe400078e3cff */
[----:B------:R-:W-:Y:S02]  /*02c0*/  MOV R9, R6 ;  /* 0x0000000600097202 */ /* 0x000fe40000000f00 */
[----:B------:R-:W-:-:S03]  /*02d0*/  ISETP.GE.AND P2, PT, R7, RZ, PT ;  /* 0x000000ff0700720c */ /* 0x000fc60003f46270 */
[----:B------:R-:W-:-:S04]  /*02e0*/  IMAD.HI.U32 R6, R8, R9, RZ ;  /* 0x0000000908067227 */ /* 0x000fc800078e00ff */
[----:B------:R-:W-:-:S04]  /*02f0*/  IMAD.MOV R10, RZ, RZ, -R6 ;  /* 0x000000ffff0a7224 */ /* 0x000fc800078e0a06 */
[C---:B------:R-:W-:Y:S02]  /*0300*/  IMAD R9, R4.reuse, R10, R9 ;  /* 0x0000000a04097224 */ /* 0x040fe400078e0209 */
[----:B------:R-:W0:Y:S03]  /*0310*/  LDC R10, c[0x0][0x388] ;  /* 0x0000e200ff0a7b82 */ /* 0x000e260000000800 */
[----:B------:R-:W-:-:S13]  /*0320*/  ISETP.GT.U32.AND P1, PT, R4, R9, PT ;  /* 0x000000090400720c */ /* 0x000fda0003f24070 */
[----:B------:R-:W-:Y:S01]  /*0330*/  @!P1 IMAD.IADD R9, R9, 0x1, -R4 ;  /* 0x0000000109099824 */ /* 0x000fe200078e0a04 */
[----:B------:R-:W-:-:S04]  /*0340*/  @!P1 IADD3 R6, PT, PT, R6, 0x1, RZ ;  /* 0x0000000106069810 */ /* 0x000fc80007ffe0ff */
[----:B------:R-:W-:Y:S02]  /*0350*/  ISETP.GE.U32.AND P0, PT, R9, R4, PT ;  /* 0x000000040900720c */ /* 0x000fe40003f06070 */
[----:B0-----:R-:W-:-:S04]  /*0360*/  LEA.HI R7, R10, R10, RZ, 0x1 ;  /* 0x0000000a0a077211 */ /* 0x001fc800078f08ff */
[----:B------:R-:W-:-:S07]  /*0370*/  SHF.R.S32.HI R7, RZ, 0x1, R7 ;  /* 0x00000001ff077819 */ /* 0x000fce0000011407 */
[----:B------:R-:W-:Y:S01]  /*0380*/  @P0 VIADD R6, R6, 0x1 ;  /* 0x0000000106060836 */ /* 0x000fe20000000000 */
[----:B------:R-:W-:-:S03]  /*0390*/  ISETP.NE.AND P0, PT, R2, RZ, PT ;  /* 0x000000ff0200720c */ /* 0x000fc60003f05270 */
[----:B------:R-:W-:Y:S01]  /*03a0*/  IMAD.MOV.U32 R9, RZ, RZ, R6 ;  /* 0x000000ffff097224 */ /* 0x000fe200078e0006 */
[----:B------:R-:W-:-:S04]  /*03b0*/  LOP3.LUT R6, RZ, R2, RZ, 0x33, !PT ;  /* 0x00000002ff067212 */ /* 0x000fc800078e33ff */
[----:B------:R-:W-:-:S04]  /*03c0*/  @!P2 IADD3 R9, PT, PT, -R9, RZ, RZ ;  /* 0x000000ff0909a210 */ /* 0x000fc80007ffe1ff */
[----:B------:R-:W-:-:S04]  /*03d0*/  SEL R10, R6, R9, !P0 ;  /* 0x00000009060a7207 */ /* 0x000fc80004000000 */
[----:B------:R-:W-:-:S13]  /*03e0*/  ISETP.GE.AND P1, PT, R10, R7, PT ;  /* 0x000000070a00720c */ /* 0x000fda0003f26270 */
[----:B------:R-:W-:Y:S05]  /*03f0*/  @P1 BRA `(.L_x_1) ;  /* 0x0000000000ec1947 */ /* 0x000fea0003800000 */
[----:B------:R-:W-:-:S04]  /*0400*/  IMAD.HI.U32 R9, R8, R5, RZ ;  /* 0x0000000508097227 */ /* 0x000fc800078e00ff */
[----:B------:R-:W-:-:S04]  /*0410*/  IMAD.MOV R10, RZ, RZ, -R9 ;  /* 0x000000ffff0a7224 */ /* 0x000fc800078e0a09 */
[----:B------:R-:W-:-:S05]  /*0420*/  IMAD R11, R4, R10, R5 ;  /* 0x0000000a040b7224 */ /* 0x000fca00078e0205 */
[----:B------:R-:W-:-:S13]  /*0430*/  ISETP.GT.U32.AND P1, PT, R4, R11, PT ;  /* 0x0000000b0400720c */ /* 0x000fda0003f24070 */
[----:B------:R-:W-:Y:S01]  /*0440*/  @!P1 IMAD.IADD R11, R11, 0x1, -R4 ;  /* 0x000000010b0b9824 */ /* 0x000fe200078e0a04 */
[----:B------:R-:W-:-:S04]  /*0450*/  @!P1 IADD3 R9, PT, PT, R9, 0x1, RZ ;  /* 0x0000000109099810 */ /* 0x000fc80007ffe0ff */
[----:B------:R-:W-:Y:S02]  /*0460*/  ISETP.GE.U32.AND P2, PT, R11, R4, PT ;  /* 0x000000040b00720c */ /* 0x000fe40003f46070 */
[----:B------:R-:W-:-:S04]  /*0470*/  LOP3.LUT R11, R0, R2, RZ, 0x3c, !PT ;  /* 0x00000002000b7212 */ /* 0x000fc800078e3cff */
[----:B------:R-:W-:-:S07]  /*0480*/  ISETP.GE.AND P3, PT, R11, RZ, PT ;  /* 0x000000ff0b00720c */ /* 0x000fce0003f66270 */
[----:B------:R-:W-:-:S06]  /*0490*/  @P2 VIADD R9, R9, 0x1 ;  /* 0x0000000109092836 */ /* 0x000fcc0000000000 */
[----:B------:R-:W-:-:S05]  /*04a0*/  @!P3 IMAD.MOV R9, RZ, RZ, -R9 ;  /* 0x000000ffff09b224 */ /* 0x000fca00078e0a09 */
[----:B------:R-:W-:-:S04]  /*04b0*/  SEL R9, R6, R9, !P0 ;  /* 0x0000000906097207 */ /* 0x000fc80004000000 */
[----:B------:R-:W-:Y:S02]  /*04c0*/  IABS R11, R9 ;  /* 0x00000009000b7213 */ /* 0x000fe40000000000 */
[----:B------:R-:W-:-:S03]  /*04d0*/  ISETP.GE.AND P3, PT, R9, RZ, PT ;  /* 0x000000ff0900720c */ /* 0x000fc60003f66270 */
[----:B------:R-:W-:-:S05]  /*04e0*/  IMAD.HI.U32 R8, R8, R11, RZ ;  /* 0x0000000b08087227 */ /* 0x000fca00078e00ff */
[----:B------:R-:W-:-:S05]  /*04f0*/  IADD3 R8, PT, PT, -R8, RZ, RZ ;  /* 0x000000ff08087210 */ /* 0x000fca0007ffe1ff */
[----:B------:R-:W-:-:S05]  /*0500*/  IMAD R11, R4, R8, R11 ;  /* 0x00000008040b7224 */ /* 0x000fca00078e020b */
[----:B------:R-:W-:-:S13]  /*0510*/  ISETP.GT.U32.AND P2, PT, R4, R11, PT ;  /* 0x0000000b0400720c */ /* 0x000fda0003f44070 */
[----:B------:R-:W-:-:S05]  /*0520*/  @!P2 IMAD.IADD R11, R11, 0x1, -R4 ;  /* 0x000000010b0ba824 */ /* 0x000fca00078e0a04 */
[----:B------:R-:W-:-:S13]  /*0530*/  ISETP.GT.U32.AND P2, PT, R4, R11, PT ;  /* 0x0000000b0400720c */ /* 0x000fda0003f44070 */
[----:B------:R-:W-:-:S05]  /*0540*/  @!P2 IMAD.IADD R11, R11, 0x1, -R4 ;  /* 0x000000010b0ba824 */ /* 0x000fca00078e0a04 */
[----:B------:R-:W-:-:S04]  /*0550*/  @!P3 IADD3 R11, PT, PT, -R11, RZ, RZ ;  /* 0x000000ff0b0bb210 */ /* 0x000fc80007ffe1ff */
[----:B------:R-:W-:-:S04]  /*0560*/  SEL R8, R6, R11, !P0 ;  /* 0x0000000b06087207 */ /* 0x000fc80004000000 */
[----:B------:R-:W-:-:S13]  /*0570*/  ISETP.GE.AND P2, PT, R8, R7, PT ;  /* 0x000000070800720c */ /* 0x000fda0003f46270 */
[----:B------:R-:W-:Y:S05]  /*0580*/  @P2 BRA `(.L_x_2) ;  /* 0x0000000000402947 */ /* 0x000fea0003800000 */
[----:B------:R-:W-:Y:S01]  /*0590*/  IMAD R5, R4, R10, R5 ;  /* 0x0000000a04057224 */ /* 0x000fe200078e0205 */
[----:B------:R-:W-:-:S03]  /*05a0*/  ISETP.GE.AND P2, PT, R0, RZ, PT ;  /* 0x000000ff0000720c */ /* 0x000fc60003f46270 */
[----:B------:R-:W-:-:S05]  /*05b0*/  @!P1 IMAD.IADD R5, R5, 0x1, -R4 ;  /* 0x0000000105059824 */ /* 0x000fca00078e0a04 */
[----:B------:R-:W-:-:S13]  /*05c0*/  ISETP.GT.U32.AND P1, PT, R4, R5, PT ;  /* 0x000000050400720c */ /* 0x000fda0003f24070 */
[----:B------:R-:W-:-:S05]  /*05d0*/  @!P1 IMAD.IADD R5, R5, 0x1, -R4 ;  /* 0x0000000105059824 */ /* 0x000fca00078e0a04 */
[----:B------:R-:W-:-:S04]  /*05e0*/  @!P2 IADD3 R5, PT, PT, -R5, RZ, RZ ;  /* 0x000000ff0505a210 */ /* 0x000fc80007ffe1ff */
[----:B------:R-:W-:-:S04]  /*05f0*/  SEL R6, R6, R5, !P0 ;  /* 0x0000000506067207 */ /* 0x000fc80004000000 */
[----:B------:R-:W-:-:S13]  /*0600*/  ISETP.GE.AND P0, PT, R6, R7, PT ;  /* 0x000000070600720c */ /* 0x000fda0003f06270 */
[-C--:B------:R-:W-:Y:S02]  /*0610*/  @!P0 IMAD R4, R7, R2.reuse, RZ ;  /* 0x0000000207048224 */ /* 0x080fe400078e02ff */
[----:B------:R-:W-:Y:S02]  /*0620*/  @P0 IMAD.IADD R6, R0, 0x1, -R7 ;  /* 0x0000000100060824 */ /* 0x000fe400078e0a07 */
[C---:B------:R-:W-:Y:S01]  /*0630*/  @!P0 IMAD R5, R4.reuse, R3, RZ ;  /* 0x0000000304058224 */ /* 0x040fe200078e02ff */
[----:B------:R-:W-:Y:S01]  /*0640*/  @!P0 IADD3 R4, PT, PT, R4, R7, R0 ;  /* 0x0000000704048210 */ /* 0x000fe20007ffe000 */
[----:B------:R-:W-:-:S04]  /*0650*/  @P0 IMAD R2, R3, R2, R2 ;  /* 0x0000000203020224 */ /* 0x000fc800078e0202 */
[----:B------:R-:W0:Y:S01]  /*0660*/  @P0 LDC R5, c[0x0][0x394] ;  /* 0x0000e500ff050b82 */ /* 0x000e220000000800 */
[----:B------:R-:W-:Y:S01]  /*0670*/  @P0 IMAD R4, R2, R7, R6 ;  /* 0x0000000702040224 */ /* 0x000fe200078e0206 */
[----:B------:R-:W-:Y:S06]  /*0680*/  BRA `(.L_x_3) ;  /* 0x0000000400387947 */ /* 0x000fec0003800000 */
.L_x_2:
[----:B------:R-:W-:Y:S01]  /*0690*/  IMAD R5, R4, R10, R5 ;  /* 0x0000000a04057224 */ /* 0x000fe200078e0205 */
[----:B------:R-:W-:Y:S01]  /*06a0*/  ISETP.GE.AND P2, PT, R0, RZ, PT ;  /* 0x000000ff0000720c */ /* 0x000fe20003f46270 */
[----:B------:R-:W0:Y:S02]  /*06b0*/  LDCU UR4, c[0x0][0x394] ;  /* 0x00007280ff0477ac */ /* 0x000e240008000800 */
[----:B------:R-:W-:-:S05]  /*06c0*/  @!P1 IMAD.IADD R5, R5, 0x1, -R4 ;  /* 0x0000000105059824 */ /* 0x000fca00078e0a04 */
[----:B------:R-:W-:-:S13]  /*06d0*/  ISETP.GT.U32.AND P1, PT, R4, R5, PT ;  /* 0x000000050400720c */ /* 0x000fda0003f24070 */
[----:B------:R-:W-:Y:S01]  /*06e0*/  @!P1 IADD3 R5, PT, PT, R5, -R4, RZ ;  /* 0x8000000405059210 */ /* 0x000fe20007ffe0ff */
[----:B------:R-:W-:-:S04]  /*06f0*/  VIADD R4, R3, 0xffffffff ;  /* 0xffffffff03047836 */ /* 0x000fc80000000000 */
[----:B------:R-:W-:Y:S02]  /*0700*/  @!P2 IMAD.MOV R5, RZ, RZ, -R5 ;  /* 0x000000ffff05a224 */ /* 0x000fe400078e0a05 */
[----:B------:R-:W-:-:S03]  /*0710*/  IMAD R3, R4, R7, RZ ;  /* 0x0000000704037224 */ /* 0x000fc600078e02ff */
[----:B------:R-:W-:-:S04]  /*0720*/  SEL R6, R6, R5, !P0 ;  /* 0x0000000506067207 */ /* 0x000fc80004000000 */
[----:B------:R-:W-:-:S13]  /*0730*/  ISETP.GE.AND P0, PT, R6, R7, PT ;  /* 0x000000070600720c */ /* 0x000fda0003f06270 */
[C---:B------:R-:W-:Y:S01]  /*0740*/  @!P0 IADD3 R6, PT, PT, R0.reuse, R7, RZ ;  /* 0x0000000700068210 */ /* 0x040fe20007ffe0ff */
[----:B------:R-:W-:Y:S02]  /*0750*/  @P0 IMAD.IADD R7, R0, 0x1, -R7 ;  /* 0x0000000100070824 */ /* 0x000fe400078e0a07 */
[----:B0-----:R-:W-:Y:S01]  /*0760*/  @!P0 IMAD.U32 R5, RZ, RZ, UR4 ;  /* 0x00000004ff058e24 */ /* 0x001fe2000f8e00ff */
[----:B------:R-:W-:Y:S01]  /*0770*/  @P0 MOV R5, UR4 ;  /* 0x0000000400050c02 */ /* 0x000fe20008000f00 */
[CC--:B------:R-:W-:Y:S02]  /*0780*/  @!P0 IMAD R4, R3.reuse, R2.reuse, R6 ;  /* 0x0000000203048224 */ /* 0x0c0fe400078e0206 */
[----:B------:R-:W-:Y:S01]  /*0790*/  @P0 IMAD R4, R3, R2, R7 ;  /* 0x0000000203040224 */ /* 0x000fe200078e0207 */
[----:B------:R-:W-:Y:S06]  /*07a0*/  BRA `(.L_x_3) ;  /* 0x0000000000f07947 */ /* 0x000fec0003800000 */
.L_x_1:
[----:B------:R-:W-:Y:S01]  /*07b0*/  IMAD.HI.U32 R9, R8, R5, RZ ;  /* 0x0000000508097227 */ /* 0x000fe200078e00ff */
[----:B------:R-:W-:-:S03]  /*07c0*/  LOP3.LUT R11, R0, R2, RZ, 0x3c, !PT ;  /* 0x00000002000b7212 */ /* 0x000fc600078e3cff */
[----:B------:R-:W-:Y:S01]  /*07d0*/  IMAD.MOV R10, RZ, RZ, -R9 ;  /* 0x000000ffff0a7224 */ /* 0x000fe200078e0a09 */
[----:B------:R-:W-:-:S03]  /*07e0*/  ISETP.GE.AND P3, PT, R11, RZ, PT ;  /* 0x000000ff0b00720c */ /* 0x000fc60003f66270 */
[----:B------:R-:W-:-:S05]  /*07f0*/  IMAD R13, R4, R10, R5 ;  /* 0x0000000a040d7224 */ /* 0x000fca00078e0205 */
[----:B------:R-:W-:-:S13]  /*0800*/  ISETP.GT.U32.AND P1, PT, R4, R13, PT ;  /* 0x0000000d0400720c */ /* 0x000fda0003f24070 */
[----:B------:R-:W-:Y:S01]  /*0810*/  @!P1 IMAD.IADD R13, R13, 0x1, -R4 ;  /* 0x000000010d0d9824 */ /* 0x000fe200078e0a04 */
[----:B------:R-:W-:-:S04]  /*0820*/  @!P1 IADD3 R9, PT, PT, R9, 0x1, RZ ;  /* 0x0000000109099810 */ /* 0x000fc80007ffe0ff */
[----:B------:R-:W-:-:S13]  /*0830*/  ISETP.GE.U32.AND P2, PT, R13, R4, PT ;  /* 0x000000040d00720c */ /* 0x000fda0003f46070 */
[----:B------:R-:W-:-:S04]  /*0840*/  @P2 VIADD R9, R9, 0x1 ;  /* 0x0000000109092836 */ /* 0x000fc80000000000 */
        /* <DEDUP_REMOVED lines=16> */
[----:B------:R-:W-:Y:S01]  /*0950*/  ISETP.GE.AND P2, PT, R0, RZ, PT ;  /* 0x000000ff0000720c */ /* 0x000fe20003f46270 */
[----:B------:R-:W0:Y:S01]  /*0960*/  LDCU UR4, c[0x0][0x394] ;  /* 0x00007280ff0477ac */ /* 0x000e220008000800 */
[----:B------:R-:W-:Y:S01]  /*0970*/  IADD3 R3, PT, PT, -R3, 0x1, RZ ;  /* 0x0000000103037810 */ /* 0x000fe20007ffe1ff */
[----:B------:R-:W-:-:S04]  /*0980*/  @!P1 IMAD.IADD R5, R5, 0x1, -R4 ;  /* 0x0000000105059824 */ /* 0x000fc800078e0a04 */
[----:B------:R-:W-:Y:S01]  /*0990*/  IMAD R2, R3, R2, RZ ;  /* 0x0000000203027224 */ /* 0x000fe200078e02ff */
[----:B------:R-:W-:-:S13]  /*09a0*/  ISETP.GT.U32.AND P1, PT, R4, R5, PT ;  /* 0x000000050400720c */ /* 0x000fda0003f24070 */
[----:B------:R-:W-:-:S05]  /*09b0*/  @!P1 IMAD.IADD R5, R5, 0x1, -R4 ;  /* 0x0000000105059824 */ /* 0x000fca00078e0a04 */
[----:B------:R-:W-:-:S04]  /*09c0*/  @!P2 IADD3 R5, PT, PT, -R5, RZ, RZ ;  /* 0x000000ff0505a210 */ /* 0x000fc80007ffe1ff */
[----:B------:R-:W-:-:S04]  /*09d0*/  SEL R6, R6, R5, !P0 ;  /* 0x0000000506067207 */ /* 0x000fc80004000000 */
[----:B------:R-:W-:-:S13]  /*09e0*/  ISETP.GE.AND P0, PT, R6, R7, PT ;  /* 0x000000070600720c */ /* 0x000fda0003f06270 */
[C-C-:B------:R-:W-:Y:S01]  /*09f0*/  @!P0 IMAD.IADD R4, R0.reuse, 0x1, R7.reuse ;  /* 0x0000000100048824 */ /* 0x140fe200078e0207 */
[----:B0-----:R-:W-:Y:S01]  /*0a00*/  @!P0 MOV R5, UR4 ;  /* 0x0000000400058c02 */ /* 0x001fe20008000f00 */
[----:B------:R-:W-:Y:S02]  /*0a10*/  @P0 IMAD.IADD R3, R0, 0x1, -R7 ;  /* 0x0000000100030824 */ /* 0x000fe400078e0a07 */
[CC--:B------:R-:W-:Y:S02]  /*0a20*/  @!P0 IMAD R4, R2.reuse, R7.reuse, R4 ;  /* 0x0000000702048224 */ /* 0x0c0fe400078e0204 */
[----:B------:R-:W-:Y:S02]  /*0a30*/  @P0 IMAD.U32 R5, RZ, RZ, UR4 ;  /* 0x00000004ff050e24 */ /* 0x000fe4000f8e00ff */
[----:B------:R-:W-:Y:S01]  /*0a40*/  @P0 IMAD R4, R2, R7, R3 ;  /* 0x0000000702040224 */ /* 0x000fe200078e0203 */
[----:B------:R-:W-:Y:S06]  /*0a50*/  BRA `(.L_x_3) ;  /* 0x0000000000447947 */ /* 0x000fec0003800000 */
.L_x_4:
[----:B------:R-:W-:Y:S01]  /*0a60*/  ISETP.GE.AND P2, PT, R0, RZ, PT ;  /* 0x000000ff0000720c */ /* 0x000fe20003f46270 */
[----:B------:R-:W0:Y:S01]  /*0a70*/  LDCU UR4, c[0x0][0x394] ;  /* 0x00007280ff0477ac */ /* 0x000e220008000800 */
[----:B------:R-:W-:Y:S01]  /*0a80*/  ISETP.GT.U32.AND P1, PT, R4, R13, PT ;  /* 0x0000000d0400720c */ /* 0x000fe20003f24070 */
[----:B------:R-:W-:-:S05]  /*0a90*/  IMAD.IADD R4, R13, 0x1, -R4 ;  /* 0x000000010d047824 */ /* 0x000fca00078e0a04 */
[----:B------:R-:W-:-:S05]  /*0aa0*/  SEL R5, R4, R13, !P1 ;  /* 0x0000000d04057207 */ /* 0x000fca0004800000 */
[----:B------:R-:W-:-:S04]  /*0ab0*/  @!P2 IADD3 R5, PT, PT, -R5, RZ, RZ ;  /* 0x000000ff0505a210 */ /* 0x000fc80007ffe1ff */
[----:B------:R-:W-:-:S04]  /*0ac0*/  SEL R6, R6, R5, !P0 ;  /* 0x0000000506067207 */ /* 0x000fc80004000000 */
[----:B------:R-:W-:-:S13]  /*0ad0*/  ISETP.GE.AND P0, PT, R6, R7, PT ;  /* 0x000000070600720c */ /* 0x000fda0003f06270 */
[--C-:B------:R-:W-:Y:S01]  /*0ae0*/  @!P0 IMAD R4, R7, R3, R7.reuse ;  /* 0x0000000307048224 */ /* 0x100fe200078e0207 */
[----:B0-----:R-:W-:Y:S01]  /*0af0*/  @!P0 MOV R5, UR4 ;  /* 0x0000000400058c02 */ /* 0x001fe20008000f00 */
[----:B------:R-:W-:Y:S02]  /*0b00*/  @P0 IMAD R8, R3, R2, R2 ;  /* 0x0000000203080224 */ /* 0x000fe400078e0202 */
[--C-:B------:R-:W-:Y:S02]  /*0b10*/  @!P0 IMAD.IADD R6, R0, 0x1, R7.reuse ;  /* 0x0000000100068824 */ /* 0x100fe400078e0207 */
[----:B------:R-:W-:Y:S02]  /*0b20*/  @!P0 IMAD.MOV R3, RZ, RZ, -R4 ;  /* 0x000000ffff038224 */ /* 0x000fe400078e0a04 */
[----:B------:R-:W-:Y:S02]  /*0b30*/  @P0 IMAD R7, R8, R7, R7 ;  /* 0x0000000708070224 */ /* 0x000fe400078e0207 */
[----:B------:R-:W-:-:S02]  /*0b40*/  @!P0 IMAD R4, R2, R3, R6 ;  /* 0x0000000302048224 */ /* 0x000fc400078e0206 */
[----:B------:R-:W-:Y:S02]  /*0b50*/  @P0 IMAD.U32 R5, RZ, RZ, UR4 ;  /* 0x00000004ff050e24 */ /* 0x000fe4000f8e00ff */
[----:B------:R-:W-:-:S07]  /*0b60*/  @P0 IMAD.IADD R4, R0, 0x1, -R7 ;  /* 0x0000000100040824 */ /* 0x000fce00078e0a07 */
.L_x_3:
[----:B------:R-:W-:Y:S05]  /*0b70*/  BSYNC.RECONVERGENT B0 ;  /* 0x0000000000007941 */ /* 0x000fea0003800200 */
.L_x_0:
[----:B------:R-:W1:Y:S01]  /*0b80*/  LDC R10, c[0x0][0x394] ;  /* 0x0000e500ff0a7b82 */ /* 0x000e620000000800 */
[----:B0-----:R-:W-:Y:S01]  /*0b90*/  IMAD.IADD R6, R5, 0x1, R4 ;  /* 0x0000000105067824 */ /* 0x001fe200078e0204 */
[----:B------:R-:W0:Y:S04]  /*0ba0*/  LDCU.64 UR4, c[0x0][0x358] ;  /* 0x00006b00ff0477ac */ /* 0x000e280008000a00 */
[----:B------:R-:W-:Y:S02]  /*0bb0*/  IABS R4, R6 ;  /* 0x0000000600047213 */ /* 0x000fe40000000000 */
[----:B------:R-:W-:Y:S02]  /*0bc0*/  ISETP.GE.AND P2, PT, R6, RZ, PT ;  /* 0x000000ff0600720c */ /* 0x000fe40003f46270 */
[----:B-1----:R-:W-:-:S04]  /*0bd0*/  IABS R9, R10 ;  /* 0x0000000a00097213 */ /* 0x002fc80000000000 */
[----:B------:R-:W1:Y:S08]  /*0be0*/  I2F.RP R7, R9 ;  /* 0x0000000900077306 */ /* 0x000e700000209400 */
[----:B-1----:R-:W1:Y:S02]  /*0bf0*/  MUFU.RCP R7, R7 ;  /* 0x0000000700077308 */ /* 0x002e640000001000 */
[----:B-1----:R-:W-:-:S06]  /*0c00*/  IADD3 R2, PT, PT, R7, 0xffffffe, RZ ;  /* 0x0ffffffe07027810 */ /* 0x002fcc0007ffe0ff */
[----:B------:R1:W2:Y:S02]  /*0c10*/  F2I.FTZ.U32.TRUNC.NTZ R3, R2 ;  /* 0x0000000200037305 */ /* 0x0002a4000021f000 */
[----:B-1----:R-:W-:Y:S02]  /*0c20*/  HFMA2 R2, -RZ, RZ, 0, 0 ;  /* 0x00000000ff027431 */ /* 0x002fe400000001ff */
[----:B--2---:R-:W-:-:S04]  /*0c30*/  IMAD.MOV R8, RZ, RZ, -R3 ;  /* 0x000000ffff087224 */ /* 0x004fc800078e0a03 */
[----:B------:R-:W-:-:S04]  /*0c40*/  IMAD R5, R8, R9, RZ ;  /* 0x0000000908057224 */ /* 0x000fc800078e02ff */
[----:B------:R-:W-:-:S06]  /*0c50*/  IMAD.HI.U32 R3, R3, R5, R2 ;  /* 0x0000000503037227 */ /* 0x000fcc00078e0002 */
[----:B------:R-:W-:-:S04]  /*0c60*/  IMAD.HI.U32 R3, R3, R4, RZ ;  /* 0x0000000403037227 */ /* 0x000fc800078e00ff */
[----:B------:R-:W-:-:S04]  /*0c70*/  IMAD.MOV R3, RZ, RZ, -R3 ;  /* 0x000000ffff037224 */ /* 0x000fc800078e0a03 */
[C---:B------:R-:W-:Y:S02]  /*0c80*/  IMAD R2, R9.reuse, R3, R4 ;  /* 0x0000000309027224 */ /* 0x040fe400078e0204 */
[----:B------:R-:W1:Y:S03]  /*0c90*/  LDC.64 R4, c[0x0][0x380] ;  /* 0x0000e000ff047b82 */ /* 0x000e660000000a00 */
[----:B------:R-:W-:-:S13]  /*0ca0*/  ISETP.GT.U32.AND P0, PT, R9, R2, PT ;  /* 0x000000020900720c */ /* 0x000fda0003f04070 */
[----:B------:R-:W-:Y:S01]  /*0cb0*/  @!P0 IMAD.IADD R2, R2, 0x1, -R9 ;  /* 0x0000000102028824 */ /* 0x000fe200078e0a09 */
[----:B------:R-:W-:-:S04]  /*0cc0*/  ISETP.NE.AND P0, PT, R10, RZ, PT ;  /* 0x000000ff0a00720c */ /* 0x000fc80003f05270 */
[----:B------:R-:W-:-:S13]  /*0cd0*/  ISETP.GT.U32.AND P1, PT, R9, R2, PT ;  /* 0x000000020900720c */ /* 0x000fda0003f24070 */
[----:B------:R-:W-:-:S05]  /*0ce0*/  @!P1 IADD3 R2, PT, PT, R2, -R9, RZ ;  /* 0x8000000902029210 */ /* 0x000fca0007ffe0ff */
[----:B------:R-:W-:Y:S01]  /*0cf0*/  @!P2 IMAD.MOV R2, RZ, RZ, -R2 ;  /* 0x000000ffff02a224 */ /* 0x000fe200078e0a02 */
[----:B------:R-:W-:-:S05]  /*0d00*/  @!P0 LOP3.LUT R2, RZ, R10, RZ, 0x33, !PT ;  /* 0x0000000aff028212 */ /* 0x000fca00078e33ff */
[----:B-1----:R-:W-:-:S06]  /*0d10*/  IMAD.WIDE R2, R2, 0x4, R4 ;  /* 0x0000000402027825 */ /* 0x002fcc00078e0204 */
[----:B0-----:R-:W2:Y:S01]  /*0d20*/  LDG.E R3, desc[UR4][R2.64] ;  /* 0x0000000402037981 */ /* 0x001ea2000c1e1900 */
[----:B------:R-:W-:-:S05]  /*0d30*/  IMAD.WIDE R4, R0, 0x4, R4 ;  /* 0x0000000400047825 */ /* 0x000fca00078e0204 */
[----:B--2---:R-:W-:Y:S01]  /*0d40*/  STG.E desc[UR4][R4.64], R3 ;  /* 0x0000000304007986 */ /* 0x004fe2000c101904 */
[----:B------:R-:W-:Y:S05]  /*0d50*/  EXIT ;  /* 0x000000000000794d */ /* 0x000fea0003800000 */
.L_x_5:
[----:B------:R-:W-:-:S00]  /*0d60*/  BRA `(.L_x_5) ;  /* 0xfffffffc00fc7947 */ /* 0x000fc0000383ffff */
[----:B------:R-:W-:-:S00]  /*0d70*/  NOP ;  /* 0x0000000000007918 */ /* 0x000fc00000000000 */
        /* <DEDUP_REMOVED lines=8> */
.L_x_6:


//--------------------- .nv.shared.reserved.0     --------------------------
	.section	.nv.shared.reserved.0,"aw",@nobits
	.weak		__nv_reservedSMEM_offset_0_alias
	.size		__nv_reservedSMEM_offset_0_alias, 0, 64
	.other		__nv_reservedSMEM_offset_0_alias,@"STO_CUDA_RESERVED_SHARED STV_DEFAULT"
__nv_reservedSMEM_offset_0_alias:
	.zero		0
	.zero		64


//--------------------- .nv.constant0.shift       --------------------------
	.section	.nv.constant0.shift,"a",@progbits
	.sectionflags	@""
	.align	4
.nv.constant0.shift:
	.zero		920


//--------------------- SYMBOLS --------------------------

	.type		.nv.reservedSmem.offset0,@object
	.size		.nv.reservedSmem.offset0,0x4
